//
// Generated by NVIDIA NVVM Compiler
//
// Compiler Build ID: CL-36424714
// Cuda compilation tools, release 13.0, V13.0.88
// Based on NVVM 20.0.0
//

.version 9.0
.target sm_100
.address_size 64

	// .globl	_Z10add_kernelPfS_S_i

.visible .entry _Z10add_kernelPfS_S_i(
	.param .u64 .ptr .align 1 _Z10add_kernelPfS_S_i_param_0,
	.param .u64 .ptr .align 1 _Z10add_kernelPfS_S_i_param_1,
	.param .u64 .ptr .align 1 _Z10add_kernelPfS_S_i_param_2,
	.param .u32 _Z10add_kernelPfS_S_i_param_3
)
{
	.reg .pred 	%p<2>;
	.reg .b32 	%r<6>;
	.reg .b32 	%f<4>;
	.reg .b64 	%rd<11>;

	ld.param.u64 	%rd1, [_Z10add_kernelPfS_S_i_param_0];
	ld.param.u64 	%rd2, [_Z10add_kernelPfS_S_i_param_1];
	ld.param.u64 	%rd3, [_Z10add_kernelPfS_S_i_param_2];
	ld.param.u32 	%r2, [_Z10add_kernelPfS_S_i_param_3];
	mov.u32 	%r3, %ntid.x;
	mov.u32 	%r4, %ctaid.x;
	mov.u32 	%r5, %tid.x;
	mad.lo.s32 	%r1, %r3, %r4, %r5;
	setp.ge.s32 	%p1, %r1, %r2;
	@%p1 bra 	$L__BB0_2;
	cvta.to.global.u64 	%rd4, %rd1;
	cvta.to.global.u64 	%rd5, %rd2;
	cvta.to.global.u64 	%rd6, %rd3;
	mul.wide.s32 	%rd7, %r1, 4;
	add.s64 	%rd8, %rd4, %rd7;
	ld.global.f32 	%f1, [%rd8];
	add.s64 	%rd9, %rd5, %rd7;
	ld.global.f32 	%f2, [%rd9];
	add.f32 	%f3, %f1, %f2;
	add.s64 	%rd10, %rd6, %rd7;
	st.global.f32 	[%rd10], %f3;
$L__BB0_2:
	ret;

}


// ===== COMPILED SASS (sm_100) =====

	.target	sm_100

	.elftype	@"ET_EXEC"


//--------------------- .note.nv.tkinfo           --------------------------
	.section	.note.nv.tkinfo,"",@"SHT_NOTE"
	.sectionflags	@"SHF_NOTE_NV_TKINFO"
	.tkinfo
        /*0018*/ 	.word	0x00000002
        /*0030*/ 	.string	""
        /*0030*/ 	.string	"ptxas"
        /*0030*/ 	.string	"Cuda compilation tools, release 13.0, V13.0.88"
        /*0030*/ 	.string	"Build cuda_13.0.r13.0/compiler.36424714_0"
        /*0030*/ 	.string	"-arch sm_100 -m 64 "



//--------------------- .note.nv.cuinfo           --------------------------
	.section	.note.nv.cuinfo,"",@"SHT_NOTE"
	.sectionflags	@"SHF_NOTE_NV_CUINFO"
        /*0018*/ 	.short	0x0002
        /*001a*/ 	.short	0x0064
        /*001c*/ 	.short	0x0082
	.zero		2


//--------------------- .nv.info                  --------------------------
	.section	.nv.info,"",@"SHT_CUDA_INFO"
	.align	4


	//----- nvinfo : EIATTR_REGCOUNT
	.align		4
        /*0000*/ 	.byte	0x04, 0x2f
        /*0002*/ 	.short	(.L_1 - .L_0)
	.align		4
.L_0:
        /*0004*/ 	.word	index@(_Z10add_kernelPfS_S_i)
        /*0008*/ 	.word	0x0000000c


	//----- nvinfo : EIATTR_FRAME_SIZE
	.align		4
.L_1:
        /*000c*/ 	.byte	0x04, 0x11
        /*000e*/ 	.short	(.L_3 - .L_2)
	.align		4
.L_2:
        /*0010*/ 	.word	index@(_Z10add_kernelPfS_S_i)
        /*0014*/ 	.word	0x00000000


	//----- nvinfo : EIATTR_MIN_STACK_SIZE
	.align		4
.L_3:
        /*0018*/ 	.byte	0x04, 0x12
        /*001a*/ 	.short	(.L_5 - .L_4)
	.align		4
.L_4:
        /*001c*/ 	.word	index@(_Z10add_kernelPfS_S_i)
        /*0020*/ 	.word	0x00000000
.L_5:


//--------------------- .nv.compat                --------------------------
	.section	.nv.compat,"",@"SHT_CUDA_COMPAT_INFO"
	.align	4
        /*0000*/ 	.byte	0x02, 0x09, 0x00, 0x00, 0x02, 0x02, 0x01, 0x00, 0x02, 0x05, 0x05, 0x00, 0x03, 0x07, 0x01, 0x01
        /*0010*/ 	.byte	0x02, 0x03, 0x00, 0x00, 0x02, 0x06, 0x01, 0x00, 0x04, 0x0b, 0x08, 0x00, 0x09, 0x00, 0x00, 0x00
        /*0020*/ 	.byte	0x00, 0x00, 0x00, 0x00


//--------------------- .nv.info._Z10add_kernelPfS_S_i --------------------------
	.section	.nv.info._Z10add_kernelPfS_S_i,"",@"SHT_CUDA_INFO"
	.sectionflags	@""
	.align	4


	//----- nvinfo : EIATTR_CUDA_API_VERSION
	.align		4
        /*0000*/ 	.byte	0x04, 0x37
        /*0002*/ 	.short	(.L_7 - .L_6)
.L_6:
        /*0004*/ 	.word	0x00000082


	//----- nvinfo : EIATTR_KPARAM_INFO
	.align		4
.L_7:
        /*0008*/ 	.byte	0x04, 0x17
        /*000a*/ 	.short	(.L_9 - .L_8)
.L_8:
        /*000c*/ 	.word	0x00000000
        /*0010*/ 	.short	0x0003
        /*0012*/ 	.short	0x0018
        /*0014*/ 	.byte	0x00, 0xf0, 0x11, 0x00


	//----- nvinfo : EIATTR_KPARAM_INFO
	.align		4
.L_9:
        /*0018*/ 	.byte	0x04, 0x17
        /*001a*/ 	.short	(.L_11 - .L_10)
.L_10:
        /*001c*/ 	.word	0x00000000
        /*0020*/ 	.short	0x0002
        /*0022*/ 	.short	0x0010
        /*0024*/ 	.byte	0x00, 0xf5, 0x21, 0x00


	//----- nvinfo : EIATTR_KPARAM_INFO
	.align		4
.L_11:
        /*0028*/ 	.byte	0x04, 0x17
        /*002a*/ 	.short	(.L_13 - .L_12)
.L_12:
        /*002c*/ 	.word	0x00000000
        /*0030*/ 	.short	0x0001
        /*0032*/ 	.short	0x0008
        /*0034*/ 	.byte	0x00, 0xf5, 0x21, 0x00


	//----- nvinfo : EIATTR_KPARAM_INFO
	.align		4
.L_13:
        /*0038*/ 	.byte	0x04, 0x17
        /*003a*/ 	.short	(.L_15 - .L_14)
.L_14:
        /*003c*/ 	.word	0x00000000
        /*0040*/ 	.short	0x0000
        /*0042*/ 	.short	0x0000
        /*0044*/ 	.byte	0x00, 0xf5, 0x21, 0x00


	//----- nvinfo : EIATTR_SPARSE_MMA_MASK
	.align		4
.L_15:
        /*0048*/ 	.byte	0x03, 0x50
        /*004a*/ 	.short	0x0000


	//----- nvinfo : EIATTR_MAXREG_COUNT
	.align		4
        /*004c*/ 	.byte	0x03, 0x1b
        /*004e*/ 	.short	0x00ff


	//----- nvinfo : EIATTR_MERCURY_ISA_VERSION
	.align		4
        /*0050*/ 	.byte	0x03, 0x5f
        /*0052*/ 	.short	0x0101


	//----- nvinfo : EIATTR_VRC_CTA_INIT_COUNT
	.align		4
        /*0054*/ 	.byte	0x02, 0x4a
	.zero		1
	.zero		1


	//----- nvinfo : EIATTR_EXIT_INSTR_OFFSETS
	.align		4
        /*0058*/ 	.byte	0x04, 0x1c
        /*005a*/ 	.short	(.L_17 - .L_16)


	//   ....[0]....
.L_16:
        /*005c*/ 	.word	0x00000070


	//   ....[1]....
        /*0060*/ 	.word	0x00000130


	//----- nvinfo : EIATTR_CBANK_PARAM_SIZE
	.align		4
.L_17:
        /*0064*/ 	.byte	0x03, 0x19
        /*0066*/ 	.short	0x001c


	//----- nvinfo : EIATTR_PARAM_CBANK
	.align		4
        /*0068*/ 	.byte	0x04, 0x0a
        /*006a*/ 	.short	(.L_19 - .L_18)
	.align		4
.L_18:
        /*006c*/ 	.word	index@(.nv.constant0._Z10add_kernelPfS_S_i)
        /*0070*/ 	.short	0x0380
        /*0072*/ 	.short	0x001c


	//----- nvinfo : EIATTR_SW_WAR
	.align		4
.L_19:
        /*0074*/ 	.byte	0x04, 0x36
        /*0076*/ 	.short	(.L_21 - .L_20)
.L_20:
        /*0078*/ 	.word	0x00000008
.L_21:


//--------------------- .nv.callgraph             --------------------------
	.section	.nv.callgraph,"",@"SHT_CUDA_CALLGRAPH"
	.align	4
	.sectionentsize	8
	.align		4
        /*0000*/ 	.word	0x00000000
	.align		4
        /*0004*/ 	.word	0xffffffff
	.align		4
        /*0008*/ 	.word	0x00000000
	.align		4
        /*000c*/ 	.word	0xfffffffe
	.align		4
        /*0010*/ 	.word	0x00000000
	.align		4
        /*0014*/ 	.word	0xfffffffd
	.align		4
        /*0018*/ 	.word	0x00000000
	.align		4
        /*001c*/ 	.word	0xfffffffc


//--------------------- .text._Z10add_kernelPfS_S_i --------------------------
	.section	.text._Z10add_kernelPfS_S_i,"ax",@progbits
	.align	128
        .global         _Z10add_kernelPfS_S_i
        .type           _Z10add_kernelPfS_S_i,@function
        .size           _Z10add_kernelPfS_S_i,(.L_x_1 - _Z10add_kernelPfS_S_i)
        .other          _Z10add_kernelPfS_S_i,@"STO_CUDA_ENTRY STV_DEFAULT"
_Z10add_kernelPfS_S_i:
.text._Z10add_kernelPfS_S_i:
[----:B------:R-:W-:Y:S01]  /*0000*/  LDC R1, c[0x0][0x37c] ;  /* 0x0000df00ff017b82 */ /* 0x000fe20000000800 */
[----:B------:R-:W0:Y:S01]  /*0010*/  S2R R9, SR_CTAID.X ;  /* 0x0000000000097919 */ /* 0x000e220000002500 */
[----:B------:R-:W0:Y:S01]  /*0020*/  LDCU UR4, c[0x0][0x360] ;  /* 0x00006c00ff0477ac */ /* 0x000e220008000800 */
[----:B------:R-:W0:Y:S01]  /*0030*/  S2R R0, SR_TID.X ;  /* 0x0000000000007919 */ /* 0x000e220000002100 */
[----:B------:R-:W1:Y:S01]  /*0040*/  LDCU UR5, c[0x0][0x398] ;  /* 0x00007300ff0577ac */ /* 0x000e620008000800 */
[----:B0-----:R-:W-:-:S05]  /*0050*/  IMAD R9, R9, UR4, R0 ;  /* 0x0000000409097c24 */ /* 0x001fca000f8e0200 */
[----:B-1----:R-:W-:-:S13]  /*0060*/  ISETP.GE.AND P0, PT, R9, UR5, PT ;  /* 0x0000000509007c0c */ /* 0x002fda000bf06270 */
[----:B------:R-:W-:Y:S05]  /*0070*/  @P0 EXIT ;  /* 0x000000000000094d */ /* 0x000fea0003800000 */
[----:B------:R-:W0:Y:S01]  /*0080*/  LDC.64 R2, c[0x0][0x380] ;  /* 0x0000e000ff027b82 */ /* 0x000e220000000a00 */
[----:B------:R-:W1:Y:S07]  /*0090*/  LDCU.64 UR4, c[0x0][0x358] ;  /* 0x00006b00ff0477ac */ /* 0x000e6e0008000a00 */
[----:B------:R-:W2:Y:S08]  /*00a0*/  LDC.64 R4, c[0x0][0x388] ;  /* 0x0000e200ff047b82 */ /* 0x000eb00000000a00 */
[----:B------:R-:W3:Y:S01]  /*00b0*/  LDC.64 R6, c[0x0][0x390] ;  /* 0x0000e400ff067b82 */ /* 0x000ee20000000a00 */
[----:B0-----:R-:W-:-:S06]  /*00c0*/  IMAD.WIDE R2, R9, 0x4, R2 ;  /* 0x0000000409027825 */ /* 0x001fcc00078e0202 */
[----:B-1----:R-:W4:Y:S01]  /*00d0*/  LDG.E R2, desc[UR4][R2.64] ;  /* 0x0000000402027981 */ /* 0x002f22000c1e1900 */
[----:B--2---:R-:W-:-:S06]  /*00e0*/  IMAD.WIDE R4, R9, 0x4, R4 ;  /* 0x0000000409047825 */ /* 0x004fcc00078e0204 */
[----:B------:R-:W4:Y:S01]  /*00f0*/  LDG.E R5, desc[UR4][R4.64] ;  /* 0x0000000404057981 */ /* 0x000f22000c1e1900 */
[----:B---3--:R-:W-:-:S04]  /*0100*/  IMAD.WIDE R6, R9, 0x4, R6 ;  /* 0x0000000409067825 */ /* 0x008fc800078e0206 */
[----:B----4-:R-:W-:-:S05]  /*0110*/  FADD R9, R2, R5 ;  /* 0x0000000502097221 */ /* 0x010fca0000000000 */
[----:B------:R-:W-:Y:S01]  /*0120*/  STG.E desc[UR4][R6.64], R9 ;  /* 0x0000000906007986 */ /* 0x000fe2000c101904 */
[----:B------:R-:W-:Y:S05]  /*0130*/  EXIT ;  /* 0x000000000000794d */ /* 0x000fea0003800000 */
.L_x_0:
[----:B------:R-:W-:-:S00]  /*0140*/  BRA `(.L_x_0) ;  /* 0xfffffffc00fc7947 */ /* 0x000fc0000383ffff */
[----:B------:R-:W-:-:S00]  /*0150*/  NOP ;  /* 0x0000000000007918 */ /* 0x000fc00000000000 */
        /* <DEDUP_REMOVED lines=10> */
.L_x_1:


//--------------------- .nv.shared.reserved.0     --------------------------
	.section	.nv.shared.reserved.0,"aw",@nobits
	.weak		__nv_reservedSMEM_offset_0_alias
	.size		__nv_reservedSMEM_offset_0_alias, 0, 64
	.other		__nv_reservedSMEM_offset_0_alias,@"STO_CUDA_RESERVED_SHARED STV_DEFAULT"
__nv_reservedSMEM_offset_0_alias:
	.zero		0
	.zero		64


//--------------------- .nv.constant0._Z10add_kernelPfS_S_i --------------------------
	.section	.nv.constant0._Z10add_kernelPfS_S_i,"a",@progbits
	.sectionflags	@""
	.align	4
.nv.constant0._Z10add_kernelPfS_S_i:
	.zero		924


//--------------------- SYMBOLS --------------------------

	.type		.nv.reservedSmem.offset0,@object
	.size		.nv.reservedSmem.offset0,0x4
